	.headerflags	@"EF_CUDA_TEXMODE_UNIFIED EF_CUDA_64BIT_ADDRESS EF_CUDA_ACCELERATORS EF_CUDA_SM90 EF_CUDA_VIRTUAL_SM(EF_CUDA_SM90)"
	.elftype	@"ET_EXEC"


//--------------------- .nv.info                  --------------------------
	.section	.nv.info,"",@"SHT_CUDA_INFO"
	.align	4


	//----- nvinfo : EIATTR_REGCOUNT
	.align		4
        /*0000*/ 	.byte	0x04, 0x2f
        /*0002*/ 	.short	(.L_3 - .L_2)
	.align		4
.L_2:
        /*0004*/ 	.word	index@(triton_poi_fused_stack_0)
        /*0008*/ 	.word	0x00000020


	//----- nvinfo : EIATTR_MIN_STACK_SIZE
	.align		4
.L_3:
        /*000c*/ 	.byte	0x04, 0x12
        /*000e*/ 	.short	(.L_5 - .L_4)
	.align		4
.L_4:
        /*0010*/ 	.word	index@(triton_poi_fused_stack_0)
        /*0014*/ 	.word	0x00000000


	//----- nvinfo : EIATTR_FRAME_SIZE
	.align		4
.L_5:
        /*0018*/ 	.byte	0x04, 0x11
        /*001a*/ 	.short	(.L_7 - .L_6)
	.align		4
.L_6:
        /*001c*/ 	.word	index@(triton_poi_fused_stack_0)
        /*0020*/ 	.word	0x00000000


	//----- nvinfo : EIATTR_MIN_STACK_SIZE
	.align		4
.L_7:
        /*0024*/ 	.byte	0x04, 0x12
        /*0026*/ 	.short	(.L_9 - .L_8)
	.align		4
.L_8:
        /*0028*/ 	.word	index@(triton_poi_fused_stack_0)
        /*002c*/ 	.word	0x00000000
.L_9:


//--------------------- .nv.info.triton_poi_fused_stack_0 --------------------------
	.section	.nv.info.triton_poi_fused_stack_0,"",@"SHT_CUDA_INFO"
	.sectionflags	@""
	.align	4


	//----- nvinfo : EIATTR_CUDA_API_VERSION
	.align		4
        /*0000*/ 	.byte	0x04, 0x37
        /*0002*/ 	.short	(.L_11 - .L_10)
.L_10:
        /*0004*/ 	.word	0x0000007c


	//----- nvinfo : EIATTR_KPARAM_INFO
	.align		4
.L_11:
        /*0008*/ 	.byte	0x04, 0x17
        /*000a*/ 	.short	(.L_13 - .L_12)
.L_12:
        /*000c*/ 	.word	0x00000000
        /*0010*/ 	.short	0x000c
        /*0012*/ 	.short	0x0060
        /*0014*/ 	.byte	0x00, 0xf0, 0x11, 0x00


	//----- nvinfo : EIATTR_KPARAM_INFO
	.align		4
.L_13:
        /*0018*/ 	.byte	0x04, 0x17
        /*001a*/ 	.short	(.L_15 - .L_14)
.L_14:
        /*001c*/ 	.word	0x00000000
        /*0020*/ 	.short	0x000b
        /*0022*/ 	.short	0x0058
        /*0024*/ 	.byte	0x00, 0xf4, 0x21, 0x00


	//----- nvinfo : EIATTR_KPARAM_INFO
	.align		4
.L_15:
        /*0028*/ 	.byte	0x04, 0x17
        /*002a*/ 	.short	(.L_17 - .L_16)
.L_16:
        /*002c*/ 	.word	0x00000000
        /*0030*/ 	.short	0x000a
        /*0032*/ 	.short	0x0050
        /*0034*/ 	.byte	0x00, 0xf4, 0x21, 0x00


	//----- nvinfo : EIATTR_KPARAM_INFO
	.align		4
.L_17:
        /*0038*/ 	.byte	0x04, 0x17
        /*003a*/ 	.short	(.L_19 - .L_18)
.L_18:
        /*003c*/ 	.word	0x00000000
        /*0040*/ 	.short	0x0009
        /*0042*/ 	.short	0x0048
        /*0044*/ 	.byte	0x00, 0xf4, 0x21, 0x00


	//----- nvinfo : EIATTR_KPARAM_INFO
	.align		4
.L_19:
        /*0048*/ 	.byte	0x04, 0x17
        /*004a*/ 	.short	(.L_21 - .L_20)
.L_20:
        /*004c*/ 	.word	0x00000000
        /*0050*/ 	.short	0x0008
        /*0052*/ 	.short	0x0040
        /*0054*/ 	.byte	0x00, 0xf4, 0x21, 0x00


	//----- nvinfo : EIATTR_KPARAM_INFO
	.align		4
.L_21:
        /*0058*/ 	.byte	0x04, 0x17
        /*005a*/ 	.short	(.L_23 - .L_22)
.L_22:
        /*005c*/ 	.word	0x00000000
        /*0060*/ 	.short	0x0007
        /*0062*/ 	.short	0x0038
        /*0064*/ 	.byte	0x00, 0xf4, 0x21, 0x00


	//----- nvinfo : EIATTR_KPARAM_INFO
	.align		4
.L_23:
        /*0068*/ 	.byte	0x04, 0x17
        /*006a*/ 	.short	(.L_25 - .L_24)
.L_24:
        /*006c*/ 	.word	0x00000000
        /*0070*/ 	.short	0x0006
        /*0072*/ 	.short	0x0030
        /*0074*/ 	.byte	0x00, 0xf4, 0x21, 0x00


	//----- nvinfo : EIATTR_KPARAM_INFO
	.align		4
.L_25:
        /*0078*/ 	.byte	0x04, 0x17
        /*007a*/ 	.short	(.L_27 - .L_26)
.L_26:
        /*007c*/ 	.word	0x00000000
        /*0080*/ 	.short	0x0005
        /*0082*/ 	.short	0x0028
        /*0084*/ 	.byte	0x00, 0xf4, 0x21, 0x00


	//----- nvinfo : EIATTR_KPARAM_INFO
	.align		4
.L_27:
        /*0088*/ 	.byte	0x04, 0x17
        /*008a*/ 	.short	(.L_29 - .L_28)
.L_28:
        /*008c*/ 	.word	0x00000000
        /*0090*/ 	.short	0x0004
        /*0092*/ 	.short	0x0020
        /*0094*/ 	.byte	0x00, 0xf4, 0x21, 0x00


	//----- nvinfo : EIATTR_KPARAM_INFO
	.align		4
.L_29:
        /*0098*/ 	.byte	0x04, 0x17
        /*009a*/ 	.short	(.L_31 - .L_30)
.L_30:
        /*009c*/ 	.word	0x00000000
        /*00a0*/ 	.short	0x0003
        /*00a2*/ 	.short	0x0018
        /*00a4*/ 	.byte	0x00, 0xf4, 0x21, 0x00


	//----- nvinfo : EIATTR_KPARAM_INFO
	.align		4
.L_31:
        /*00a8*/ 	.byte	0x04, 0x17
        /*00aa*/ 	.short	(.L_33 - .L_32)
.L_32:
        /*00ac*/ 	.word	0x00000000
        /*00b0*/ 	.short	0x0002
        /*00b2*/ 	.short	0x0010
        /*00b4*/ 	.byte	0x00, 0xf4, 0x21, 0x00


	//----- nvinfo : EIATTR_KPARAM_INFO
	.align		4
.L_33:
        /*00b8*/ 	.byte	0x04, 0x17
        /*00ba*/ 	.short	(.L_35 - .L_34)
.L_34:
        /*00bc*/ 	.word	0x00000000
        /*00c0*/ 	.short	0x0001
        /*00c2*/ 	.short	0x0008
        /*00c4*/ 	.byte	0x00, 0xf4, 0x21, 0x00


	//----- nvinfo : EIATTR_KPARAM_INFO
	.align		4
.L_35:
        /*00c8*/ 	.byte	0x04, 0x17
        /*00ca*/ 	.short	(.L_37 - .L_36)
.L_36:
        /*00cc*/ 	.word	0x00000000
        /*00d0*/ 	.short	0x0000
        /*00d2*/ 	.short	0x0000
        /*00d4*/ 	.byte	0x00, 0xf4, 0x21, 0x00


	//----- nvinfo : EIATTR_SPARSE_MMA_MASK
	.align		4
.L_37:
        /*00d8*/ 	.byte	0x03, 0x50
        /*00da*/ 	.short	0x0000


	//----- nvinfo : EIATTR_MAXREG_COUNT
	.align		4
        /*00dc*/ 	.byte	0x03, 0x1b
        /*00de*/ 	.short	0x00ff


	//----- nvinfo : EIATTR_EXIT_INSTR_OFFSETS
	.align		4
        /*00e0*/ 	.byte	0x04, 0x1c
        /*00e2*/ 	.short	(.L_39 - .L_38)


	//   ....[0]....
.L_38:
        /*00e4*/ 	.word	0x00001070


	//   ....[1]....
        /*00e8*/ 	.word	0x00001090


	//----- nvinfo : EIATTR_REQNTID
	.align		4
.L_39:
        /*00ec*/ 	.byte	0x04, 0x10
        /*00ee*/ 	.short	(.L_41 - .L_40)
.L_40:
        /*00f0*/ 	.word	0x00000080
        /*00f4*/ 	.word	0x00000001
        /*00f8*/ 	.word	0x00000001


	//----- nvinfo : EIATTR_CBANK_PARAM_SIZE
	.align		4
.L_41:
        /*00fc*/ 	.byte	0x03, 0x19
        /*00fe*/ 	.short	0x0064


	//----- nvinfo : EIATTR_PARAM_CBANK
	.align		4
        /*0100*/ 	.byte	0x04, 0x0a
        /*0102*/ 	.short	(.L_43 - .L_42)
	.align		4
.L_42:
        /*0104*/ 	.word	index@(.nv.constant0.triton_poi_fused_stack_0)
        /*0108*/ 	.short	0x0210
        /*010a*/ 	.short	0x0064


	//----- nvinfo : EIATTR_SW_WAR
	.align		4
.L_43:
        /*010c*/ 	.byte	0x04, 0x36
        /*010e*/ 	.short	(.L_45 - .L_44)
.L_44:
        /*0110*/ 	.word	0x00000008
.L_45:


//--------------------- .nv.callgraph             --------------------------
	.section	.nv.callgraph,"",@"SHT_CUDA_CALLGRAPH"
	.align	4
	.sectionentsize	8
	.align		4
        /*0000*/ 	.word	0x00000000
	.align		4
        /*0004*/ 	.word	0xffffffff
	.align		4
        /*0008*/ 	.word	0x00000000
	.align		4
        /*000c*/ 	.word	0xfffffffe
	.align		4
        /*0010*/ 	.word	0x00000000
	.align		4
        /*0014*/ 	.word	0xfffffffd
	.align		4
        /*0018*/ 	.word	0x00000000
	.align		4
        /*001c*/ 	.word	0xfffffffc


//--------------------- .nv.constant4             --------------------------
	.section	.nv.constant4,"a",@progbits
	.align	8
	.align		8
.nv.constant4:
        /*0000*/ 	.dword	_$_str
	.align		8
        /*0008*/ 	.dword	_$_str_$_2


//--------------------- .text.triton_poi_fused_stack_0 --------------------------
	.section	.text.triton_poi_fused_stack_0,"ax",@progbits
	.align	128
        .global         triton_poi_fused_stack_0
        .type           triton_poi_fused_stack_0,@function
        .size           triton_poi_fused_stack_0,(.L_x_1 - triton_poi_fused_stack_0)
        .other          triton_poi_fused_stack_0,@"STO_CUDA_ENTRY STV_DEFAULT"
triton_poi_fused_stack_0:
.text.triton_poi_fused_stack_0:
[----:B------:R-:W0:Y:S01]  /*0000*/  LDC R1, c[0x0][0x28] ;  /* 0x00000a00ff017b82 */ /* 0x000e220000000800 */
[----:B------:R-:W1:Y:S01]  /*0010*/  S2R R0, SR_TID.X ;  /* 0x0000000000007919 */ /* 0x000e620000002100 */
[----:B------:R-:W-:Y:S01]  /*0020*/  IMAD.MOV.U32 R2, RZ, RZ, RZ ;  /* 0x000000ffff027224 */ /* 0x000fe200078e00ff */
[----:B------:R-:W-:-:S05]  /*0030*/  ULDC.64 UR4, c[0x0][0x208] ;  /* 0x0000820000047ab9 */ /* 0x000fca0000000a00 */
[----:B------:R-:W2:Y:S01]  /*0040*/  LDC.64 R6, c[0x0][0x240] ;  /* 0x00009000ff067b82 */ /* 0x000ea20000000a00 */
[----:B------:R-:W3:Y:S01]  /*0050*/  S2R R5, SR_CTAID.X ;  /* 0x0000000000057919 */ /* 0x000ee20000002500 */
[----:B------:R-:W-:Y:S01]  /*0060*/  IMAD.MOV.U32 R9, RZ, RZ, RZ ;  /* 0x000000ffff097224 */ /* 0x000fe200078e00ff */
[----:B------:R-:W-:-:S05]  /*0070*/  CS2R R14, SRZ ;  /* 0x00000000000e7805 */ /* 0x000fca000001ff00 */
[----:B------:R-:W4:Y:S01]  /*0080*/  LDC.64 R10, c[0x0][0x250] ;  /* 0x00009400ff0a7b82 */ /* 0x000f220000000a00 */
[----:B------:R-:W-:-:S07]  /*0090*/  HFMA2.MMA R18, -RZ, RZ, 0, 0 ;  /* 0x00000000ff127435 */ /* 0x000fce00000001ff */
[----:B------:R-:W5:Y:S01]  /*00a0*/  LDC.64 R28, c[0x0][0x218] ;  /* 0x00008600ff1c7b82 */ /* 0x000f620000000a00 */
[----:B-1----:R-:W-:Y:S01]  /*00b0*/  IMAD.SHL.U32 R0, R0, 0x2, RZ ;  /* 0x0000000200007824 */ /* 0x002fe200078e00ff */
[----:B---3--:R-:W-:-:S04]  /*00c0*/  SHF.R.S32.HI R3, RZ, 0x17, R5 ;  /* 0x00000017ff037819 */ /* 0x008fc80000011405 */
[----:B------:R-:W-:Y:S02]  /*00d0*/  LOP3.LUT R0, R0, 0xfe, RZ, 0xc0, !PT ;  /* 0x000000fe00007812 */ /* 0x000fe400078ec0ff */
[----:B------:R-:W-:-:S03]  /*00e0*/  SGXT R3, R3, 0x1 ;  /* 0x000000010303781a */ /* 0x000fc60000000200 */
[----:B------:R-:W-:Y:S02]  /*00f0*/  IMAD R8, R5, 0x100, R0 ;  /* 0x0000010005087824 */ /* 0x000fe400078e0200 */
[----:B------:R-:W1:Y:S03]  /*0100*/  LDC.64 R4, c[0x0][0x220] ;  /* 0x00008800ff047b82 */ /* 0x000e660000000a00 */
[----:B------:R-:W-:Y:S02]  /*0110*/  LEA.HI R3, R3, R8, RZ, 0x2 ;  /* 0x0000000803037211 */ /* 0x000fe400078f10ff */
[----:B------:R-:W-:Y:S02]  /*0120*/  ISETP.GE.AND P2, PT, R8, 0x40, PT ;  /* 0x000000400800780c */ /* 0x000fe40003f46270 */
[----:B------:R-:W-:-:S04]  /*0130*/  SHF.R.S32.HI R3, RZ, 0x2, R3 ;  /* 0x00000002ff037819 */ /* 0x000fc80000011403 */
[----:B------:R-:W-:-:S04]  /*0140*/  LEA.HI R0, R3, R3, RZ, 0x2 ;  /* 0x0000000303007211 */ /* 0x000fc800078f10ff */
[----:B------:R-:W-:-:S05]  /*0150*/  LOP3.LUT R0, R0, 0xfffffffc, RZ, 0xc0, !PT ;  /* 0xfffffffc00007812 */ /* 0x000fca00078ec0ff */
[----:B------:R-:W-:-:S04]  /*0160*/  IMAD.IADD R3, R3, 0x1, -R0 ;  /* 0x0000000103037824 */ /* 0x000fc800078e0a00 */
[----:B-1----:R-:W-:-:S05]  /*0170*/  IMAD.WIDE R4, R3, 0x4, R4 ;  /* 0x0000000403047825 */ /* 0x002fca00078e0204 */
[----:B------:R-:W3:Y:S01]  /*0180*/  @!P2 LDG.E.EL R2, desc[UR4][R4.64] ;  /* 0x000000040402a981 */ /* 0x000ee2000c2e1900 */
[----:B------:R-:W-:-:S03]  /*0190*/  LOP3.LUT R0, R8, 0xffffffc0, RZ, 0xc0, !PT ;  /* 0xffffffc008007812 */ /* 0x000fc600078ec0ff */
[----:B------:R1:W3:Y:S01]  /*01a0*/  @!P2 LDG.E.EL R9, desc[UR4][R4.64] ;  /* 0x000000040409a981 */ /* 0x0002e2000c2e1900 */
[----:B------:R-:W-:-:S04]  /*01b0*/  ISETP.NE.AND P1, PT, R0, 0x40, PT ;  /* 0x000000400000780c */ /* 0x000fc80003f25270 */
[----:B------:R-:W-:Y:S01]  /*01c0*/  ISETP.LT.AND P3, PT, R8, 0x100, !P1 ;  /* 0x000001000800780c */ /* 0x000fe20004f61270 */
[----:B--2---:R-:W-:Y:S01]  /*01d0*/  IMAD.WIDE R6, R3, 0x4, R6 ;  /* 0x0000000403067825 */ /* 0x004fe200078e0206 */
[----:B------:R-:W-:-:S11]  /*01e0*/  ISETP.NE.AND P0, PT, R0, 0x80, PT ;  /* 0x000000800000780c */ /* 0x000fd60003f05270 */
[----:B------:R-:W2:Y:S01]  /*01f0*/  @P3 LDG.E.EL R14, desc[UR4][R6.64] ;  /* 0x00000004060e3981 */ /* 0x000ea2000c2e1900 */
[----:B------:R-:W-:-:S03]  /*0200*/  ISETP.LT.AND P4, PT, R8, 0x100, !P0 ;  /* 0x000001000800780c */ /* 0x000fc60004781270 */
[----:B------:R1:W2:Y:S01]  /*0210*/  @P3 LDG.E.EL R15, desc[UR4][R6.64] ;  /* 0x00000004060f3981 */ /* 0x0002a2000c2e1900 */
[----:B----4-:R-:W-:-:S09]  /*0220*/  IMAD.WIDE R10, R3, 0x4, R10 ;  /* 0x00000004030a7825 */ /* 0x010fd200078e020a */
[----:B------:R-:W4:Y:S01]  /*0230*/  @P4 LDG.E.EL R18, desc[UR4][R10.64] ;  /* 0x000000040a124981 */ /* 0x000f22000c2e1900 */
[----:B-1----:R-:W-:-:S06]  /*0240*/  IMAD.MOV.U32 R4, RZ, RZ, RZ ;  /* 0x000000ffff047224 */ /* 0x002fcc00078e00ff */
[----:B------:R4:W4:Y:S01]  /*0250*/  @P4 LDG.E.EL R4, desc[UR4][R10.64] ;  /* 0x000000040a044981 */ /* 0x000922000c2e1900 */
[----:B------:R-:W-:Y:S01]  /*0260*/  IMAD.MOV.U32 R26, RZ, RZ, RZ ;  /* 0x000000ffff1a7224 */ /* 0x000fe200078e00ff */
[----:B------:R-:W-:Y:S01]  /*0270*/  CS2R R24, SRZ ;  /* 0x0000000000187805 */ /* 0x000fe2000001ff00 */
[----:B-----5:R-:W-:-:S05]  /*0280*/  IMAD.WIDE R28, R3, 0x4, R28 ;  /* 0x00000004031c7825 */ /* 0x020fca00078e021c */
[----:B------:R-:W5:Y:S01]  /*0290*/  @!P2 LDG.E.EL R26, desc[UR4][R28.64] ;  /* 0x000000041c1aa981 */ /* 0x000f62000c2e1900 */
[----:B---3--:R-:W-:-:S05]  /*02a0*/  SEL R2, R2, RZ, !P2 ;  /* 0x000000ff02027207 */ /* 0x008fca0005000000 */
[----:B------:R-:W-:-:S04]  /*02b0*/  FADD R5, R2, 9.9999997473787516356e-06 ;  /* 0x3727c5ac02057421 */ /* 0x000fc80000000000 */
[----:B------:R-:W1:Y:S01]  /*02c0*/  MUFU.SQRT R12, R5 ;  /* 0x00000005000c7308 */ /* 0x000e620000002000 */
[----:B------:R-:W-:-:S05]  /*02d0*/  SEL R9, R9, RZ, !P2 ;  /* 0x000000ff09097207 */ /* 0x000fca0005000000 */
[----:B------:R-:W-:-:S04]  /*02e0*/  FADD R6, R9, 9.9999997473787516356e-06 ;  /* 0x3727c5ac09067421 */ /* 0x000fc80000000000 */
[----:B------:R-:W3:Y:S01]  /*02f0*/  MUFU.SQRT R13, R6 ;  /* 0x00000006000d7308 */ /* 0x000ee20000002000 */
[----:B-1----:R-:W-:Y:S02]  /*0300*/  FSETP.GT.AND P6, PT, R12, 8.50705917302346158658e+37, PT ;  /* 0x7e8000000c00780b */ /* 0x002fe40003fc4000 */
[----:B--2---:R-:W-:Y:S02]  /*0310*/  SEL R7, R14, RZ, P3 ;  /* 0x000000ff0e077207 */ /* 0x004fe40001800000 */
[----:B------:R-:W-:Y:S01]  /*0320*/  FSETP.GEU.AND P5, PT, R12, 1.175494350822287508e-38, PT ;  /* 0x008000000c00780b */ /* 0x000fe20003fae000 */
[----:B------:R-:W-:Y:S02]  /*0330*/  IMAD.MOV.U32 R2, RZ, RZ, 0x3e800000 ;  /* 0x3e800000ff027424 */ /* 0x000fe400078e00ff */
[----:B------:R-:W-:-:S03]  /*0340*/  FADD R7, R7, 9.9999997473787516356e-06 ;  /* 0x3727c5ac07077421 */ /* 0x000fc60000000000 */
[----:B------:R-:W-:Y:S01]  /*0350*/  FSEL R9, R2, 1, P6 ;  /* 0x3f80000002097808 */ /* 0x000fe20003000000 */
[----:B------:R-:W1:Y:S02]  /*0360*/  MUFU.SQRT R16, R7 ;  /* 0x0000000700107308 */ /* 0x000e640000002000 */
[----:B------:R-:W-:Y:S01]  /*0370*/  @P6 FMUL R12, R12, 0.25 ;  /* 0x3e8000000c0c6820 */ /* 0x000fe20000400000 */
[----:B---3--:R-:W-:Y:S02]  /*0380*/  FSETP.GT.AND P6, PT, R13, 8.50705917302346158658e+37, PT ;  /* 0x7e8000000d00780b */ /* 0x008fe40003fc4000 */
[----:B------:R-:W-:Y:S01]  /*0390*/  SEL R15, R15, RZ, P3 ;  /* 0x000000ff0f0f7207 */ /* 0x000fe20001800000 */
[----:B------:R-:W-:Y:S01]  /*03a0*/  @!P5 FMUL R12, R12, 16777216 ;  /* 0x4b8000000c0cd820 */ /* 0x000fe20000400000 */
[----:B------:R-:W-:Y:S01]  /*03b0*/  @!P5 FMUL R9, R9, 16777216 ;  /* 0x4b8000000909d820 */ /* 0x000fe20000400000 */
[----:B------:R-:W-:Y:S02]  /*03c0*/  FSETP.GEU.AND P5, PT, R13, 1.175494350822287508e-38, PT ;  /* 0x008000000d00780b */ /* 0x000fe40003fae000 */
[----:B------:R-:W-:Y:S01]  /*03d0*/  FADD R15, R15, 9.9999997473787516356e-06 ;  /* 0x3727c5ac0f0f7421 */ /* 0x000fe20000000000 */
[----:B------:R-:W-:-:S03]  /*03e0*/  FSEL R6, R2, 1, P6 ;  /* 0x3f80000002067808 */ /* 0x000fc60003000000 */
[----:B------:R2:W3:Y:S02]  /*03f0*/  MUFU.SQRT R17, R15 ;  /* 0x0000000f00117308 */ /* 0x0004e40000002000 */
[----:B------:R-:W-:Y:S01]  /*0400*/  @P6 FMUL R13, R13, 0.25 ;  /* 0x3e8000000d0d6820 */ /* 0x000fe20000400000 */
[----:B-1----:R-:W-:Y:S02]  /*0410*/  FSETP.GT.AND P6, PT, R16, 8.50705917302346158658e+37, PT ;  /* 0x7e8000001000780b */ /* 0x002fe40003fc4000 */
[----:B----4-:R-:W-:Y:S02]  /*0420*/  SEL R10, R18, RZ, P4 ;  /* 0x000000ff120a7207 */ /* 0x010fe40002000000 */
[----:B------:R-:W-:Y:S01]  /*0430*/  @!P5 FMUL R13, R13, 16777216 ;  /* 0x4b8000000d0dd820 */ /* 0x000fe20000400000 */
[----:B------:R-:W-:Y:S01]  /*0440*/  @!P5 FMUL R6, R6, 16777216 ;  /* 0x4b8000000606d820 */ /* 0x000fe20000400000 */
[----:B------:R-:W-:Y:S01]  /*0450*/  FSETP.GEU.AND P5, PT, R16, 1.175494350822287508e-38, PT ;  /* 0x008000001000780b */ /* 0x000fe20003fae000 */
[----:B------:R-:W-:Y:S01]  /*0460*/  FADD R10, R10, 9.9999997473787516356e-06 ;  /* 0x3727c5ac0a0a7421 */ /* 0x000fe20000000000 */
[----:B------:R-:W-:-:S02]  /*0470*/  FSEL R7, R2, 1, P6 ;  /* 0x3f80000002077808 */ /* 0x000fc40003000000 */
[----:B------:R-:W-:Y:S01]  /*0480*/  SEL R4, R4, RZ, P4 ;  /* 0x000000ff04047207 */ /* 0x000fe20002000000 */
[----:B------:R1:W4:Y:S01]  /*0490*/  MUFU.SQRT R19, R10 ;  /* 0x0000000a00137308 */ /* 0x0003220000002000 */
[----:B--2---:R-:W2:Y:S01]  /*04a0*/  LDC.64 R14, c[0x0][0x248] ;  /* 0x00009200ff0e7b82 */ /* 0x004ea20000000a00 */
[----:B------:R-:W-:Y:S01]  /*04b0*/  @P6 FMUL R16, R16, 0.25 ;  /* 0x3e80000010106820 */ /* 0x000fe20000400000 */
[----:B0--3--:R-:W-:-:S05]  /*04c0*/  FSETP.GT.AND P6, PT, R17, 8.50705917302346158658e+37, PT ;  /* 0x7e8000001100780b */ /* 0x009fca0003fc4000 */
[----:B------:R-:W-:Y:S01]  /*04d0*/  @!P5 FMUL R16, R16, 16777216 ;  /* 0x4b8000001010d820 */ /* 0x000fe20000400000 */
[----:B------:R-:W-:Y:S01]  /*04e0*/  @!P5 FMUL R7, R7, 16777216 ;  /* 0x4b8000000707d820 */ /* 0x000fe20000400000 */
[C---:B------:R-:W-:Y:S01]  /*04f0*/  FSETP.GEU.AND P5, PT, R17.reuse, 1.175494350822287508e-38, PT ;  /* 0x008000001100780b */ /* 0x040fe20003fae000 */
[----:B------:R-:W-:Y:S01]  /*0500*/  FADD R4, R4, 9.9999997473787516356e-06 ;  /* 0x3727c5ac04047421 */ /* 0x000fe20000000000 */
[----:B------:R-:W-:Y:S01]  /*0510*/  FSEL R5, R2, 1, P6 ;  /* 0x3f80000002057808 */ /* 0x000fe20003000000 */
[----:B------:R-:W-:Y:S01]  /*0520*/  MUFU.RCP R12, R12 ;  /* 0x0000000c000c7308 */ /* 0x000fe20000001000 */
[----:B-1----:R-:W0:Y:S02]  /*0530*/  LDC.64 R10, c[0x0][0x238] ;  /* 0x00008e00ff0a7b82 */ /* 0x002e240000000a00 */
[----:B------:R-:W-:Y:S01]  /*0540*/  @P6 FMUL R17, R17, 0.25 ;  /* 0x3e80000011116820 */ /* 0x000fe20000400000 */
[----:B----4-:R-:W-:-:S04]  /*0550*/  FSETP.GT.AND P6, PT, R19, 8.50705917302346158658e+37, PT ;  /* 0x7e8000001300780b */ /* 0x010fc80003fc4000 */
[----:B------:R-:W1:Y:S02]  /*0560*/  MUFU.SQRT R20, R4 ;  /* 0x0000000400147308 */ /* 0x000e640000002000 */
[----:B------:R-:W-:Y:S01]  /*0570*/  @!P5 FMUL R17, R17, 16777216 ;  /* 0x4b8000001111d820 */ /* 0x000fe20000400000 */
[----:B------:R-:W-:Y:S01]  /*0580*/  @!P5 FMUL R5, R5, 16777216 ;  /* 0x4b8000000505d820 */ /* 0x000fe20000400000 */
[C---:B------:R-:W-:Y:S02]  /*0590*/  FSETP.GEU.AND P5, PT, R19.reuse, 1.175494350822287508e-38, PT ;  /* 0x008000001300780b */ /* 0x040fe40003fae000 */
[----:B------:R-:W-:Y:S02]  /*05a0*/  FSEL R27, R2, 1, P6 ;  /* 0x3f800000021b7808 */ /* 0x000fe40003000000 */
[----:B------:R-:W3:Y:S01]  /*05b0*/  MUFU.RCP R18, R17 ;  /* 0x0000001100127308 */ /* 0x000ee20000001000 */
[----:B------:R-:W-:Y:S01]  /*05c0*/  @P6 FMUL R19, R19, 0.25 ;  /* 0x3e80000013136820 */ /* 0x000fe20000400000 */
[----:B-1----:R-:W-:-:S06]  /*05d0*/  FSETP.GT.AND P6, PT, R20, 8.50705917302346158658e+37, PT ;  /* 0x7e8000001400780b */ /* 0x002fcc0003fc4000 */
[----:B------:R-:W1:Y:S01]  /*05e0*/  MUFU.RCP R13, R13 ;  /* 0x0000000d000d7308 */ /* 0x000e620000001000 */
[----:B------:R-:W-:Y:S01]  /*05f0*/  @!P5 FMUL R19, R19, 16777216 ;  /* 0x4b8000001313d820 */ /* 0x000fe20000400000 */
[----:B------:R-:W-:Y:S01]  /*0600*/  @!P5 FMUL R27, R27, 16777216 ;  /* 0x4b8000001b1bd820 */ /* 0x000fe20000400000 */
[----:B------:R-:W-:Y:S01]  /*0610*/  FSETP.GEU.AND P5, PT, R20, 1.175494350822287508e-38, PT ;  /* 0x008000001400780b */ /* 0x000fe20003fae000 */
[----:B------:R-:W-:Y:S01]  /*0620*/  FMUL R9, R12, R9 ;  /* 0x000000090c097220 */ /* 0x000fe20000400000 */
[----:B---3--:R-:W-:-:S03]  /*0630*/  FMUL R5, R18, R5 ;  /* 0x0000000512057220 */ /* 0x008fc60000400000 */
[----:B------:R3:W-:Y:S01]  /*0640*/  MUFU.RCP R22, R19 ;  /* 0x0000001300167308 */ /* 0x0007e20000001000 */
[----:B------:R-:W-:Y:S01]  /*0650*/  @P6 FMUL R20, R20, 0.25 ;  /* 0x3e80000014146820 */ /* 0x000fe20000400000 */
[----:B-1----:R-:W-:Y:S01]  /*0660*/  FMUL R6, R13, R6 ;  /* 0x000000060d067220 */ /* 0x002fe20000400000 */
[----:B---3--:R-:W1:Y:S05]  /*0670*/  LDC.64 R18, c[0x0][0x260] ;  /* 0x00009800ff127b82 */ /* 0x008e6a0000000a00 */
[----:B------:R-:W-:Y:S01]  /*0680*/  @!P5 FMUL R20, R20, 16777216 ;  /* 0x4b8000001414d820 */ /* 0x000fe20000400000 */
[----:B------:R3:W4:Y:S02]  /*0690*/  MUFU.RCP R4, R16 ;  /* 0x0000001000047308 */ /* 0x0007240000001000 */
[----:B------:R-:W2:Y:S06]  /*06a0*/  LDC.64 R12, c[0x0][0x210] ;  /* 0x00008400ff0c7b82 */ /* 0x000eac0000000a00 */
[----:B------:R-:W5:Y:S02]  /*06b0*/  MUFU.RCP R20, R20 ;  /* 0x0000001400147308 */ /* 0x000f640000001000 */
[----:B---3--:R-:W3:Y:S01]  /*06c0*/  LDC.64 R16, c[0x0][0x258] ;  /* 0x00009600ff107b82 */ /* 0x008ee20000000a00 */
[----:B------:R-:W-:Y:S01]  /*06d0*/  FSEL R21, R2, 1, P6 ;  /* 0x3f80000002157808 */ /* 0x000fe20003000000 */
[----:B------:R-:W-:Y:S01]  /*06e0*/  IMAD.MOV.U32 R2, RZ, RZ, RZ ;  /* 0x000000ffff027224 */ /* 0x000fe200078e00ff */
[----:B------:R-:W-:Y:S01]  /*06f0*/  ISETP.NE.AND P6, PT, R0, 0xc0, PT ;  /* 0x000000c00000780c */ /* 0x000fe20003fc5270 */
[----:B0-----:R-:W-:-:S04]  /*0700*/  IMAD.WIDE R10, R3, 0x4, R10 ;  /* 0x00000004030a7825 */ /* 0x001fc800078e020a */
[----:B------:R-:W-:Y:S01]  /*0710*/  @!P5 FMUL R21, R21, 16777216 ;  /* 0x4b8000001515d820 */ /* 0x000fe20000400000 */
[----:B----4-:R-:W-:Y:S01]  /*0720*/  FMUL R7, R4, R7 ;  /* 0x0000000704077220 */ /* 0x010fe20000400000 */
[----:B------:R0:W4:Y:S01]  /*0730*/  @!P2 LDG.E.EL R2, desc[UR4][R28.64] ;  /* 0x000000041c02a981 */ /* 0x000122000c2e1900 */
[----:B------:R-:W-:Y:S01]  /*0740*/  MOV R0, RZ ;  /* 0x000000ff00007202 */ /* 0x000fe20000000f00 */
[----:B-----5:R-:W-:Y:S01]  /*0750*/  FMUL R4, R20, R21 ;  /* 0x0000001514047220 */ /* 0x020fe20000400000 */
[----:B------:R-:W-:Y:S01]  /*0760*/  CS2R R20, SRZ ;  /* 0x0000000000147805 */ /* 0x000fe2000001ff00 */
[----:B------:R-:W5:Y:S01]  /*0770*/  @P3 LDG.E.EL R24, desc[UR4][R10.64] ;  /* 0x000000040a183981 */ /* 0x000f62000c2e1900 */
[----:B-1----:R-:W-:-:S03]  /*0780*/  IMAD.WIDE R18, R3, 0x4, R18 ;  /* 0x0000000403127825 */ /* 0x002fc600078e0212 */
[----:B------:R1:W4:Y:S01]  /*0790*/  @P3 LDG.E.EL R25, desc[UR4][R10.64] ;  /* 0x000000040a193981 */ /* 0x000322000c2e1900 */
[----:B0-----:R-:W-:Y:S01]  /*07a0*/  CS2R R28, SRZ ;  /* 0x00000000001c7805 */ /* 0x001fe2000001ff00 */
[----:B--2---:R-:W-:-:S04]  /*07b0*/  IMAD.WIDE R14, R3, 0x4, R14 ;  /* 0x00000004030e7825 */ /* 0x004fc800078e020e */
[----:B------:R-:W-:Y:S01]  /*07c0*/  FMUL R27, R22, R27 ;  /* 0x0000001b161b7220 */ /* 0x000fe20000400000 */
[----:B------:R-:W2:Y:S01]  /*07d0*/  @!P6 LDG.E.EL R0, desc[UR4][R18.64] ;  /* 0x000000041200e981 */ /* 0x000ea2000c2e1900 */
[----:B------:R-:W-:Y:S01]  /*07e0*/  IMAD.WIDE R12, R8, 0x4, R12 ;  /* 0x00000004080c7825 */ /* 0x000fe200078e020c */
[----:B-1----:R-:W-:Y:S02]  /*07f0*/  CS2R R10, SRZ ;  /* 0x00000000000a7805 */ /* 0x002fe4000001ff00 */
[----:B------:R0:W2:Y:S01]  /*0800*/  @!P6 LDG.E.EL R28, desc[UR4][R18.64] ;  /* 0x00000004121ce981 */ /* 0x0000a2000c2e1900 */
[----:B------:R-:W-:Y:S01]  /*0810*/  CS2R R22, SRZ ;  /* 0x0000000000167805 */ /* 0x000fe2000001ff00 */
[----:B---3--:R-:W-:Y:S02]  /*0820*/  IMAD.WIDE R16, R3, 0x4, R16 ;  /* 0x0000000403107825 */ /* 0x008fe400078e0210 */
[----:B------:R-:W3:Y:S04]  /*0830*/  @P4 LDG.E.EL R21, desc[UR4][R14.64] ;  /* 0x000000040e154981 */ /* 0x000ee8000c2e1900 */
[----:B------:R-:W2:Y:S01]  /*0840*/  @P4 LDG.E.64 R10, desc[UR4][R12.64] ;  /* 0x000000040c0a4981 */ /* 0x000ea2000c1e1b00 */
[----:B0-----:R-:W-:-:S03]  /*0850*/  CS2R R18, SRZ ;  /* 0x0000000000127805 */ /* 0x001fc6000001ff00 */
[----:B------:R-:W4:Y:S04]  /*0860*/  @!P6 LDG.E.EL R20, desc[UR4][R16.64] ;  /* 0x000000041014e981 */ /* 0x000f28000c2e1900 */
[----:B------:R0:W5:Y:S04]  /*0870*/  @!P6 LDG.E.EL R23, desc[UR4][R16.64] ;  /* 0x000000041017e981 */ /* 0x000168000c2e1900 */
[----:B------:R-:W5:Y:S04]  /*0880*/  @!P6 LDG.E.64 R18, desc[UR4][R12.64] ;  /* 0x000000040c12e981 */ /* 0x000f68000c1e1b00 */
[----:B------:R1:W5:Y:S01]  /*0890*/  @P4 LDG.E.EL R22, desc[UR4][R14.64] ;  /* 0x000000040e164981 */ /* 0x000362000c2e1900 */
[----:B0-----:R-:W-:-:S06]  /*08a0*/  CS2R R16, SRZ ;  /* 0x0000000000107805 */ /* 0x001fcc000001ff00 */
[----:B------:R-:W5:Y:S01]  /*08b0*/  @P3 LDG.E.64 R16, desc[UR4][R12.64] ;  /* 0x000000040c103981 */ /* 0x000f62000c1e1b00 */
[----:B-1----:R-:W-:-:S06]  /*08c0*/  CS2R R14, SRZ ;  /* 0x00000000000e7805 */ /* 0x002fcc000001ff00 */
[----:B------:R0:W5:Y:S02]  /*08d0*/  @!P2 LDG.E.64 R14, desc[UR4][R12.64] ;  /* 0x000000040c0ea981 */ /* 0x000164000c1e1b00 */
[----:B0-----:R-:W0:Y:S02]  /*08e0*/  LDC.64 R12, c[0x0][0x230] ;  /* 0x00008c00ff0c7b82 */ /* 0x001e240000000a00 */
[----:B0-----:R-:W-:Y:S01]  /*08f0*/  IMAD.WIDE R12, R3, 0x4, R12 ;  /* 0x00000004030c7825 */ /* 0x001fe200078e020c */
[----:B---3--:R-:W-:Y:S02]  /*0900*/  SEL R21, R21, RZ, P4 ;  /* 0x000000ff15157207 */ /* 0x008fe40002000000 */
[----:B--2---:R-:W-:-:S05]  /*0910*/  SEL R11, R11, RZ, P4 ;  /* 0x000000ff0b0b7207 */ /* 0x004fca0002000000 */
[----:B------:R-:W-:Y:S01]  /*0920*/  FADD R11, R11, -R21 ;  /* 0x800000150b0b7221 */ /* 0x000fe20000000000 */
[----:B----4-:R-:W-:Y:S02]  /*0930*/  SEL R21, R20, RZ, !P6 ;  /* 0x000000ff14157207 */ /* 0x010fe40007000000 */
[----:B-----5:R-:W-:Y:S02]  /*0940*/  SEL R23, R23, RZ, !P6 ;  /* 0x000000ff17177207 */ /* 0x020fe40007000000 */
[----:B------:R-:W-:Y:S02]  /*0950*/  SEL R18, R18, RZ, !P6 ;  /* 0x000000ff12127207 */ /* 0x000fe40007000000 */
[----:B------:R-:W-:Y:S01]  /*0960*/  SEL R19, R19, RZ, !P6 ;  /* 0x000000ff13137207 */ /* 0x000fe20007000000 */
[----:B------:R-:W-:Y:S02]  /*0970*/  FMUL R4, R4, R11 ;  /* 0x0000000b04047220 */ /* 0x000fe40000400000 */
[----:B------:R-:W-:-:S02]  /*0980*/  FADD R20, R18, -R21 ;  /* 0x8000001512147221 */ /* 0x000fc40000000000 */
[----:B------:R-:W-:Y:S02]  /*0990*/  FADD R11, R19, -R23 ;  /* 0x80000017130b7221 */ /* 0x000fe40000000000 */
[----:B------:R-:W0:Y:S01]  /*09a0*/  LDC.64 R18, c[0x0][0x228] ;  /* 0x00008a00ff127b82 */ /* 0x000e220000000a00 */
[----:B------:R-:W-:-:S06]  /*09b0*/  IMAD.MOV.U32 R23, RZ, RZ, RZ ;  /* 0x000000ffff177224 */ /* 0x000fcc00078e00ff */
[----:B------:R-:W2:Y:S01]  /*09c0*/  @P4 LDG.E.EL R23, desc[UR4][R12.64] ;  /* 0x000000040c174981 */ /* 0x000ea2000c2e1900 */
[----:B------:R-:W-:Y:S02]  /*09d0*/  IMAD.MOV.U32 R21, RZ, RZ, RZ ;  /* 0x000000ffff157224 */ /* 0x000fe400078e00ff */
[----:B0-----:R-:W-:-:S05]  /*09e0*/  IMAD.WIDE R18, R3, 0x4, R18 ;  /* 0x0000000403127825 */ /* 0x001fca00078e0212 */
[----:B------:R-:W3:Y:S01]  /*09f0*/  @P4 LDG.E.EL R29, desc[UR4][R18.64] ;  /* 0x00000004121d4981 */ /* 0x000ee2000c2e1900 */
[----:B------:R-:W-:-:S03]  /*0a00*/  IMAD.MOV.U32 R3, RZ, RZ, RZ ;  /* 0x000000ffff037224 */ /* 0x000fc600078e00ff */
[----:B------:R-:W4:Y:S04]  /*0a10*/  @P4 LDG.E.EL R21, desc[UR4][R18.64] ;  /* 0x0000000412154981 */ /* 0x000f28000c2e1900 */
[----:B------:R-:W5:Y:S01]  /*0a20*/  @P4 LDG.E.EL R3, desc[UR4][R12.64] ;  /* 0x000000040c034981 */ /* 0x000f62000c2e1900 */
[----:B------:R-:W-:Y:S02]  /*0a30*/  SEL R15, R15, RZ, !P2 ;  /* 0x000000ff0f0f7207 */ /* 0x000fe40005000000 */
[----:B------:R-:W-:Y:S02]  /*0a40*/  SEL R2, R2, RZ, !P2 ;  /* 0x000000ff02027207 */ /* 0x000fe40005000000 */
[----:B------:R-:W-:-:S03]  /*0a50*/  SEL R10, R10, RZ, P4 ;  /* 0x000000ff0a0a7207 */ /* 0x000fc60002000000 */
[----:B------:R-:W-:Y:S01]  /*0a60*/  FADD R15, R15, -R2 ;  /* 0x800000020f0f7221 */ /* 0x000fe20000000000 */
[----:B------:R-:W-:Y:S02]  /*0a70*/  SEL R14, R14, RZ, !P2 ;  /* 0x000000ff0e0e7207 */ /* 0x000fe40005000000 */
[----:B------:R-:W-:Y:S01]  /*0a80*/  SEL R17, R17, RZ, P3 ;  /* 0x000000ff11117207 */ /* 0x000fe20001800000 */
[----:B------:R-:W-:Y:S01]  /*0a90*/  FMUL R6, R6, R15 ;  /* 0x0000000f06067220 */ /* 0x000fe20000400000 */
[----:B------:R-:W-:Y:S02]  /*0aa0*/  SEL R0, R0, RZ, !P6 ;  /* 0x000000ff00007207 */ /* 0x000fe40007000000 */
[----:B--2---:R-:W-:Y:S02]  /*0ab0*/  SEL R23, R23, RZ, P4 ;  /* 0x000000ff17177207 */ /* 0x004fe40002000000 */
[----:B---3--:R-:W-:-:S05]  /*0ac0*/  SEL R29, R29, RZ, P4 ;  /* 0x000000ff1d1d7207 */ /* 0x008fca0002000000 */
[----:B------:R-:W-:Y:S01]  /*0ad0*/  FFMA R4, R29, R4, R23 ;  /* 0x000000041d047223 */ /* 0x000fe20000000017 */
[----:B------:R-:W-:-:S05]  /*0ae0*/  SEL R23, R22, RZ, P4 ;  /* 0x000000ff16177207 */ /* 0x000fca0002000000 */
[----:B------:R-:W-:Y:S01]  /*0af0*/  FADD R2, R10, -R23 ;  /* 0x800000170a027221 */ /* 0x000fe20000000000 */
[----:B------:R-:W-:Y:S02]  /*0b00*/  SEL R23, R26, RZ, !P2 ;  /* 0x000000ff1a177207 */ /* 0x000fe40005000000 */
[----:B------:R-:W-:Y:S01]  /*0b10*/  SEL R22, R25, RZ, P3 ;  /* 0x000000ff19167207 */ /* 0x000fe20001800000 */
[----:B------:R-:W-:Y:S01]  /*0b20*/  FMUL R27, R27, R2 ;  /* 0x000000021b1b7220 */ /* 0x000fe20000400000 */
[----:B----4-:R-:W-:Y:S01]  /*0b30*/  SEL R26, R21, RZ, P4 ;  /* 0x000000ff151a7207 */ /* 0x010fe20002000000 */
[----:B------:R-:W-:Y:S01]  /*0b40*/  FADD R14, R14, -R23 ;  /* 0x800000170e0e7221 */ /* 0x000fe20000000000 */
[----:B------:R-:W-:Y:S01]  /*0b50*/  HFMA2.MMA R2, -RZ, RZ, 0, 0 ;  /* 0x00000000ff027435 */ /* 0x000fe200000001ff */
[----:B-----5:R-:W-:Y:S01]  /*0b60*/  SEL R21, R3, RZ, P4 ;  /* 0x000000ff03157207 */ /* 0x020fe20002000000 */
[----:B------:R-:W-:Y:S01]  /*0b70*/  FADD R22, R17, -R22 ;  /* 0x8000001611167221 */ /* 0x000fe20000000000 */
[----:B------:R-:W-:Y:S01]  /*0b80*/  FMUL R15, R9, R14 ;  /* 0x0000000e090f7220 */ /* 0x000fe20000400000 */
[----:B------:R-:W-:Y:S01]  /*0b90*/  IMAD.MOV.U32 R10, RZ, RZ, RZ ;  /* 0x000000ffff0a7224 */ /* 0x000fe200078e00ff */
[----:B------:R-:W-:Y:S01]  /*0ba0*/  MOV R17, RZ ;  /* 0x000000ff00117202 */ /* 0x000fe20000000f00 */
[----:B------:R-:W-:-:S02]  /*0bb0*/  IMAD.MOV.U32 R9, RZ, RZ, RZ ;  /* 0x000000ffff097224 */ /* 0x000fc400078e00ff */
[----:B------:R-:W-:Y:S01]  /*0bc0*/  FFMA R21, R26, R27, R21 ;  /* 0x0000001b1a157223 */ /* 0x000fe20000000015 */
[----:B------:R-:W-:Y:S02]  /*0bd0*/  IMAD.MOV.U32 R14, RZ, RZ, RZ ;  /* 0x000000ffff0e7224 */ /* 0x000fe400078e00ff */
[----:B------:R-:W-:Y:S01]  /*0be0*/  IMAD.MOV.U32 R3, RZ, RZ, RZ ;  /* 0x000000ffff037224 */ /* 0x000fe200078e00ff */
[----:B------:R-:W-:Y:S01]  /*0bf0*/  SEL R26, R16, RZ, P3 ;  /* 0x000000ff101a7207 */ /* 0x000fe20001800000 */
[----:B------:R-:W-:Y:S01]  /*0c00*/  HFMA2.MMA R16, -RZ, RZ, 0, 0 ;  /* 0x00000000ff107435 */ /* 0x000fe200000001ff */
[----:B------:R-:W2:Y:S01]  /*0c10*/  @P3 LDG.E.EL R2, desc[UR4][R18.64] ;  /* 0x0000000412023981 */ /* 0x000ea2000c2e1900 */
[----:B------:R-:W-:Y:S01]  /*0c20*/  IMAD.MOV.U32 R23, RZ, RZ, RZ ;  /* 0x000000ffff177224 */ /* 0x000fe200078e00ff */
[----:B------:R-:W-:Y:S02]  /*0c30*/  SEL R25, R24, RZ, P3 ;  /* 0x000000ff18197207 */ /* 0x000fe40001800000 */
[----:B------:R-:W3:Y:S01]  /*0c40*/  @P3 LDG.E.EL R10, desc[UR4][R18.64] ;  /* 0x00000004120a3981 */ /* 0x000ee2000c2e1900 */
[----:B------:R-:W-:-:S03]  /*0c50*/  IMAD.MOV.U32 R24, RZ, RZ, RZ ;  /* 0x000000ffff187224 */ /* 0x000fc600078e00ff */
[----:B------:R-:W4:Y:S04]  /*0c60*/  @!P2 LDG.E.EL R9, desc[UR4][R18.64] ;  /* 0x000000041209a981 */ /* 0x000f28000c2e1900 */
[----:B------:R-:W5:Y:S04]  /*0c70*/  @!P2 LDG.E.EL R14, desc[UR4][R18.64] ;  /* 0x00000004120ea981 */ /* 0x000f68000c2e1900 */
[----:B------:R-:W5:Y:S04]  /*0c80*/  @!P6 LDG.E.EL R17, desc[UR4][R18.64] ;  /* 0x000000041211e981 */ /* 0x000f68000c2e1900 */
[----:B------:R0:W5:Y:S01]  /*0c90*/  @!P6 LDG.E.EL R3, desc[UR4][R18.64] ;  /* 0x000000041203e981 */ /* 0x000162000c2e1900 */
[----:B------:R-:W-:-:S03]  /*0ca0*/  FMUL R22, R5, R22 ;  /* 0x0000001605167220 */ /* 0x000fc60000400000 */
[----:B------:R-:W5:Y:S04]  /*0cb0*/  @P3 LDG.E.EL R23, desc[UR4][R12.64] ;  /* 0x000000040c173981 */ /* 0x000f68000c2e1900 */
[----:B------:R-:W5:Y:S01]  /*0cc0*/  @!P6 LDG.E.EL R16, desc[UR4][R12.64] ;  /* 0x000000040c10e981 */ /* 0x000f62000c2e1900 */
[----:B0-----:R-:W-:Y:S01]  /*0cd0*/  CS2R R18, SRZ ;  /* 0x0000000000127805 */ /* 0x001fe2000001ff00 */
[----:B------:R-:W-:Y:S02]  /*0ce0*/  IMAD.MOV.U32 R5, RZ, RZ, RZ ;  /* 0x000000ffff057224 */ /* 0x000fe400078e00ff */
[----:B------:R-:W5:Y:S04]  /*0cf0*/  @P3 LDG.E.EL R24, desc[UR4][R12.64] ;  /* 0x000000040c183981 */ /* 0x000f68000c2e1900 */
[----:B------:R-:W5:Y:S04]  /*0d00*/  @!P6 LDG.E.EL R18, desc[UR4][R12.64] ;  /* 0x000000040c12e981 */ /* 0x000f68000c2e1900 */
[----:B------:R-:W5:Y:S04]  /*0d10*/  @!P2 LDG.E.EL R5, desc[UR4][R12.64] ;  /* 0x000000040c05a981 */ /* 0x000f68000c2e1900 */
[----:B------:R0:W5:Y:S01]  /*0d20*/  @!P2 LDG.E.EL R19, desc[UR4][R12.64] ;  /* 0x000000040c13a981 */ /* 0x000162000c2e1900 */
[----:B------:R-:W-:Y:S01]  /*0d30*/  FADD R0, R0, 9.9999997473787516356e-06 ;  /* 0x3727c5ac00007421 */ /* 0x000fe20000000000 */
[----:B------:R-:W-:-:S03]  /*0d40*/  FADD R26, R26, -R25 ;  /* 0x800000191a1a7221 */ /* 0x000fc60000000000 */
[----:B------:R-:W1:Y:S01]  /*0d50*/  MUFU.SQRT R25, R0 ;  /* 0x0000000000197308 */ /* 0x000e620000002000 */
[----:B------:R-:W-:-:S05]  /*0d60*/  SEL R28, R28, RZ, !P6 ;  /* 0x000000ff1c1c7207 */ /* 0x000fca0007000000 */
[----:B------:R-:W-:-:S04]  /*0d70*/  FADD R28, R28, 9.9999997473787516356e-06 ;  /* 0x3727c5ac1c1c7421 */ /* 0x000fc80000000000 */
[----:B------:R-:W0:Y:S01]  /*0d80*/  MUFU.SQRT R27, R28 ;  /* 0x0000001c001b7308 */ /* 0x000e220000002000 */
[C---:B-1----:R-:W-:Y:S02]  /*0d90*/  FSETP.GT.AND P5, PT, R25.reuse, 8.50705917302346158658e+37, PT ;  /* 0x7e8000001900780b */ /* 0x042fe40003fa4000 */
[----:B------:R-:W-:Y:S01]  /*0da0*/  FSETP.GEU.AND P4, PT, R25, 1.175494350822287508e-38, PT ;  /* 0x008000001900780b */ /* 0x000fe20003f8e000 */
[----:B------:R-:W-:-:S05]  /*0db0*/  IMAD.MOV.U32 R29, RZ, RZ, 0x3e800000 ;  /* 0x3e800000ff1d7424 */ /* 0x000fca00078e00ff */
[----:B0-----:R-:W-:-:S05]  /*0dc0*/  FSEL R12, R29, 1, P5 ;  /* 0x3f8000001d0c7808 */ /* 0x001fca0002800000 */
[----:B------:R-:W-:Y:S01]  /*0dd0*/  @P5 FMUL R25, R25, 0.25 ;  /* 0x3e80000019195820 */ /* 0x000fe20000400000 */
[----:B------:R-:W-:Y:S01]  /*0de0*/  FSETP.GT.AND P5, PT, R27, 8.50705917302346158658e+37, PT ;  /* 0x7e8000001b00780b */ /* 0x000fe20003fa4000 */
[----:B------:R-:W-:Y:S02]  /*0df0*/  @!P4 FMUL R12, R12, 16777216 ;  /* 0x4b8000000c0cc820 */ /* 0x000fe40000400000 */
[----:B------:R-:W-:Y:S01]  /*0e00*/  @!P4 FMUL R25, R25, 16777216 ;  /* 0x4b8000001919c820 */ /* 0x000fe20000400000 */
[----:B------:R-:W-:-:S05]  /*0e10*/  FSETP.GEU.AND P4, PT, R27, 1.175494350822287508e-38, PT ;  /* 0x008000001b00780b */ /* 0x000fca0003f8e000 */
[----:B------:R-:W0:Y:S04]  /*0e20*/  MUFU.RCP R25, R25 ;  /* 0x0000001900197308 */ /* 0x000e280000001000 */
[----:B------:R-:W-:-:S04]  /*0e30*/  @P5 FMUL R27, R27, 0.25 ;  /* 0x3e8000001b1b5820 */ /* 0x000fc80000400000 */
[----:B------:R-:W-:-:S04]  /*0e40*/  @!P4 FMUL R27, R27, 16777216 ;  /* 0x4b8000001b1bc820 */ /* 0x000fc80000400000 */
[----:B------:R-:W1:Y:S01]  /*0e50*/  MUFU.RCP R0, R27 ;  /* 0x0000001b00007308 */ /* 0x000e620000001000 */
[----:B0-----:R-:W-:Y:S01]  /*0e60*/  FMUL R13, R25, R12 ;  /* 0x0000000c190d7220 */ /* 0x001fe20000400000 */
[----:B------:R-:W-:-:S03]  /*0e70*/  FSEL R29, R29, 1, P5 ;  /* 0x3f8000001d1d7808 */ /* 0x000fc60002800000 */
[----:B------:R-:W-:Y:S02]  /*0e80*/  FMUL R20, R20, R13 ;  /* 0x0000000d14147220 */ /* 0x000fe40000400000 */
[----:B------:R-:W0:Y:S01]  /*0e90*/  LDC.64 R12, c[0x0][0x268] ;  /* 0x00009a00ff0c7b82 */ /* 0x000e220000000a00 */
[----:B------:R-:W-:Y:S01]  /*0ea0*/  @!P4 FMUL R29, R29, 16777216 ;  /* 0x4b8000001d1dc820 */ /* 0x000fe20000400000 */
[----:B------:R-:W-:-:S03]  /*0eb0*/  ISETP.GE.AND P4, PT, R8, 0x100, PT ;  /* 0x000001000800780c */ /* 0x000fc60003f86270 */
[----:B-1----:R-:W-:Y:S01]  /*0ec0*/  FMUL R0, R0, R29 ;  /* 0x0000001d00007220 */ /* 0x002fe20000400000 */
[----:B------:R-:W-:-:S03]  /*0ed0*/  FMUL R7, R7, R26 ;  /* 0x0000001a07077220 */ /* 0x000fc60000400000 */
[----:B------:R-:W-:Y:S01]  /*0ee0*/  FMUL R11, R11, R0 ;  /* 0x000000000b0b7220 */ /* 0x000fe20000400000 */
[----:B0-----:R-:W-:Y:S01]  /*0ef0*/  IMAD.WIDE R12, R8, 0x4, R12 ;  /* 0x00000004080c7825 */ /* 0x001fe200078e020c */
[----:B--2---:R-:W-:Y:S02]  /*0f00*/  SEL R2, R2, RZ, P3 ;  /* 0x000000ff02027207 */ /* 0x004fe40001800000 */
[----:B---3--:R-:W-:Y:S02]  /*0f10*/  SEL R25, R10, RZ, P3 ;  /* 0x000000ff0a197207 */ /* 0x008fe40001800000 */
[----:B----4-:R-:W-:Y:S02]  /*0f20*/  SEL R9, R9, RZ, !P2 ;  /* 0x000000ff09097207 */ /* 0x010fe40005000000 */
[----:B-----5:R-:W-:Y:S02]  /*0f30*/  SEL R17, R17, RZ, !P6 ;  /* 0x000000ff11117207 */ /* 0x020fe40007000000 */
[----:B------:R-:W-:-:S02]  /*0f40*/  SEL R3, R3, RZ, !P6 ;  /* 0x000000ff03037207 */ /* 0x000fc40007000000 */
[----:B------:R-:W-:Y:S02]  /*0f50*/  SEL R10, R23, RZ, P3 ;  /* 0x000000ff170a7207 */ /* 0x000fe40001800000 */
[----:B------:R-:W-:Y:S02]  /*0f60*/  SEL R23, R16, RZ, !P6 ;  /* 0x000000ff10177207 */ /* 0x000fe40007000000 */
[----:B------:R-:W-:Y:S02]  /*0f70*/  SEL R29, R24, RZ, P3 ;  /* 0x000000ff181d7207 */ /* 0x000fe40001800000 */
[----:B------:R-:W-:Y:S01]  /*0f80*/  SEL R18, R18, RZ, !P6 ;  /* 0x000000ff12127207 */ /* 0x000fe20007000000 */
[----:B------:R-:W-:Y:S02]  /*0f90*/  FFMA R20, R20, R17, R23 ;  /* 0x0000001114147223 */ /* 0x000fe40000000017 */
[----:B------:R-:W-:Y:S01]  /*0fa0*/  FFMA R0, R2, R7, R29 ;  /* 0x0000000702007223 */ /* 0x000fe2000000001d */
[----:B------:R-:W-:Y:S01]  /*0fb0*/  ISETP.GT.AND P3, PT, R8, 0xbf, PT ;  /* 0x000000bf0800780c */ /* 0x000fe20003f64270 */
[----:B------:R-:W-:Y:S01]  /*0fc0*/  FFMA R11, R11, R3, R18 ;  /* 0x000000030b0b7223 */ /* 0x000fe20000000012 */
[----:B------:R-:W-:Y:S01]  /*0fd0*/  FFMA R7, R25, R22, R10 ;  /* 0x0000001619077223 */ /* 0x000fe2000000000a */
[----:B------:R-:W-:-:S02]  /*0fe0*/  SEL R14, R14, RZ, !P2 ;  /* 0x000000ff0e0e7207 */ /* 0x000fc40005000000 */
[----:B------:R-:W-:Y:S02]  /*0ff0*/  SEL R5, R5, RZ, !P2 ;  /* 0x000000ff05057207 */ /* 0x000fe40005000000 */
[----:B------:R-:W-:Y:S02]  /*1000*/  SEL R10, R19, RZ, !P2 ;  /* 0x000000ff130a7207 */ /* 0x000fe40005000000 */
[----:B------:R-:W-:Y:S02]  /*1010*/  @P0 FSEL R21, R20, RZ, P3 ;  /* 0x000000ff14150208 */ /* 0x000fe40001800000 */
[----:B------:R-:W-:Y:S01]  /*1020*/  @P0 FSEL R4, R11, RZ, P3 ;  /* 0x000000ff0b040208 */ /* 0x000fe20001800000 */
[----:B------:R-:W-:Y:S01]  /*1030*/  FFMA R2, R14, R15, R5 ;  /* 0x0000000f0e027223 */ /* 0x000fe20000000005 */
[----:B------:R-:W-:Y:S01]  /*1040*/  FFMA R3, R9, R6, R10 ;  /* 0x0000000609037223 */ /* 0x000fe2000000000a */
[----:B------:R-:W-:Y:S02]  /*1050*/  @P2 FSEL R2, R0, R21, !P1 ;  /* 0x0000001500022208 */ /* 0x000fe40004800000 */
[----:B------:R-:W-:Y:S01]  /*1060*/  @P2 FSEL R3, R7, R4, !P1 ;  /* 0x0000000407032208 */ /* 0x000fe20004800000 */
[----:B------:R-:W-:Y:S06]  /*1070*/  @P4 EXIT ;  /* 0x000000000000494d */ /* 0x000fec0003800000 */
[----:B------:R-:W-:Y:S01]  /*1080*/  STG.E.64 desc[UR4][R12.64], R2 ;  /* 0x000000020c007986 */ /* 0x000fe2000c101b04 */
[----:B------:R-:W-:Y:S05]  /*1090*/  EXIT ;  /* 0x000000000000794d */ /* 0x000fea0003800000 */
.L_x_0:
[----:B------:R-:W-:-:S00]  /*10a0*/  BRA `(.L_x_0) ;  /* 0xfffffffc00fc7947 */ /* 0x000fc0000383ffff */
[----:B------:R-:W-:-:S00]  /*10b0*/  NOP ;  /* 0x0000000000007918 */ /* 0x000fc00000000000 */
        /* <DEDUP_REMOVED lines=12> */
.L_x_1:


//--------------------- .nv.global.init           --------------------------
	.section	.nv.global.init,"aw",@progbits
.nv.global.init:
	.type		_$_str,@object
	.size		_$_str,(_$_str_$_2 - _$_str)
_$_str:
        /*0000*/ 	.byte	0x5f, 0x5f, 0x43, 0x55, 0x44, 0x41, 0x5f, 0x46, 0x54, 0x5a, 0x00
	.type		_$_str_$_2,@object
	.size		_$_str_$_2,(.L_1 - _$_str_$_2)
_$_str_$_2:
        /*000b*/ 	.byte	0x5f, 0x5f, 0x43, 0x55, 0x44, 0x41, 0x5f, 0x50, 0x52, 0x45, 0x43, 0x5f, 0x53, 0x51, 0x52, 0x54
        /*001b*/ 	.byte	0x00
.L_1:


//--------------------- .nv.constant0.triton_poi_fused_stack_0 --------------------------
	.section	.nv.constant0.triton_poi_fused_stack_0,"a",@progbits
	.sectionflags	@""
	.align	4
.nv.constant0.triton_poi_fused_stack_0:
	.zero		628
